//
// Generated by NVIDIA NVVM Compiler
//
// Compiler Build ID: CL-36424714
// Cuda compilation tools, release 13.0, V13.0.88
// Based on NVVM 20.0.0
//

.version 9.0
.target sm_100
.address_size 64

	// .globl	_Z3addPfS_S_

.visible .entry _Z3addPfS_S_(
	.param .u64 .ptr .align 1 _Z3addPfS_S__param_0,
	.param .u64 .ptr .align 1 _Z3addPfS_S__param_1,
	.param .u64 .ptr .align 1 _Z3addPfS_S__param_2
)
{
	.reg .pred 	%p<2>;
	.reg .b32 	%r<2>;
	.reg .b32 	%f<4>;
	.reg .b64 	%rd<11>;

	ld.param.u64 	%rd1, [_Z3addPfS_S__param_0];
	ld.param.u64 	%rd2, [_Z3addPfS_S__param_1];
	ld.param.u64 	%rd3, [_Z3addPfS_S__param_2];
	mov.u32 	%r1, %ctaid.x;
	setp.gt.u32 	%p1, %r1, 127;
	@%p1 bra 	$L__BB0_2;
	cvta.to.global.u64 	%rd4, %rd1;
	cvta.to.global.u64 	%rd5, %rd2;
	cvta.to.global.u64 	%rd6, %rd3;
	mul.wide.u32 	%rd7, %r1, 4;
	add.s64 	%rd8, %rd4, %rd7;
	ld.global.f32 	%f1, [%rd8];
	add.s64 	%rd9, %rd5, %rd7;
	ld.global.f32 	%f2, [%rd9];
	add.f32 	%f3, %f1, %f2;
	add.s64 	%rd10, %rd6, %rd7;
	st.global.f32 	[%rd10], %f3;
$L__BB0_2:
	ret;

}


// ===== COMPILED SASS (sm_100) =====

	.target	sm_100

	.elftype	@"ET_EXEC"


//--------------------- .note.nv.tkinfo           --------------------------
	.section	.note.nv.tkinfo,"",@"SHT_NOTE"
	.sectionflags	@"SHF_NOTE_NV_TKINFO"
	.tkinfo
        /*0018*/ 	.word	0x00000002
        /*0030*/ 	.string	""
        /*0030*/ 	.string	"ptxas"
        /*0030*/ 	.string	"Cuda compilation tools, release 13.0, V13.0.88"
        /*0030*/ 	.string	"Build cuda_13.0.r13.0/compiler.36424714_0"
        /*0030*/ 	.string	"-arch sm_100 -m 64 "



//--------------------- .note.nv.cuinfo           --------------------------
	.section	.note.nv.cuinfo,"",@"SHT_NOTE"
	.sectionflags	@"SHF_NOTE_NV_CUINFO"
        /*0018*/ 	.short	0x0002
        /*001a*/ 	.short	0x0064
        /*001c*/ 	.short	0x0082
	.zero		2


//--------------------- .nv.info                  --------------------------
	.section	.nv.info,"",@"SHT_CUDA_INFO"
	.align	4


	//----- nvinfo : EIATTR_REGCOUNT
	.align		4
        /*0000*/ 	.byte	0x04, 0x2f
        /*0002*/ 	.short	(.L_1 - .L_0)
	.align		4
.L_0:
        /*0004*/ 	.word	index@(_Z3addPfS_S_)
        /*0008*/ 	.word	0x0000000c


	//----- nvinfo : EIATTR_FRAME_SIZE
	.align		4
.L_1:
        /*000c*/ 	.byte	0x04, 0x11
        /*000e*/ 	.short	(.L_3 - .L_2)
	.align		4
.L_2:
        /*0010*/ 	.word	index@(_Z3addPfS_S_)
        /*0014*/ 	.word	0x00000000


	//----- nvinfo : EIATTR_MIN_STACK_SIZE
	.align		4
.L_3:
        /*0018*/ 	.byte	0x04, 0x12
        /*001a*/ 	.short	(.L_5 - .L_4)
	.align		4
.L_4:
        /*001c*/ 	.word	index@(_Z3addPfS_S_)
        /*0020*/ 	.word	0x00000000
.L_5:


//--------------------- .nv.compat                --------------------------
	.section	.nv.compat,"",@"SHT_CUDA_COMPAT_INFO"
	.align	4
        /*0000*/ 	.byte	0x02, 0x09, 0x00, 0x00, 0x02, 0x02, 0x01, 0x00, 0x02, 0x05, 0x05, 0x00, 0x03, 0x07, 0x01, 0x01
        /*0010*/ 	.byte	0x02, 0x03, 0x00, 0x00, 0x02, 0x06, 0x01, 0x00, 0x04, 0x0b, 0x08, 0x00, 0x09, 0x00, 0x00, 0x00
        /*0020*/ 	.byte	0x00, 0x00, 0x00, 0x00


//--------------------- .nv.info._Z3addPfS_S_     --------------------------
	.section	.nv.info._Z3addPfS_S_,"",@"SHT_CUDA_INFO"
	.sectionflags	@""
	.align	4


	//----- nvinfo : EIATTR_CUDA_API_VERSION
	.align		4
        /*0000*/ 	.byte	0x04, 0x37
        /*0002*/ 	.short	(.L_7 - .L_6)
.L_6:
        /*0004*/ 	.word	0x00000082


	//----- nvinfo : EIATTR_KPARAM_INFO
	.align		4
.L_7:
        /*0008*/ 	.byte	0x04, 0x17
        /*000a*/ 	.short	(.L_9 - .L_8)
.L_8:
        /*000c*/ 	.word	0x00000000
        /*0010*/ 	.short	0x0002
        /*0012*/ 	.short	0x0010
        /*0014*/ 	.byte	0x00, 0xf5, 0x21, 0x00


	//----- nvinfo : EIATTR_KPARAM_INFO
	.align		4
.L_9:
        /*0018*/ 	.byte	0x04, 0x17
        /*001a*/ 	.short	(.L_11 - .L_10)
.L_10:
        /*001c*/ 	.word	0x00000000
        /*0020*/ 	.short	0x0001
        /*0022*/ 	.short	0x0008
        /*0024*/ 	.byte	0x00, 0xf5, 0x21, 0x00


	//----- nvinfo : EIATTR_KPARAM_INFO
	.align		4
.L_11:
        /*0028*/ 	.byte	0x04, 0x17
        /*002a*/ 	.short	(.L_13 - .L_12)
.L_12:
        /*002c*/ 	.word	0x00000000
        /*0030*/ 	.short	0x0000
        /*0032*/ 	.short	0x0000
        /*0034*/ 	.byte	0x00, 0xf5, 0x21, 0x00


	//----- nvinfo : EIATTR_SPARSE_MMA_MASK
	.align		4
.L_13:
        /*0038*/ 	.byte	0x03, 0x50
        /*003a*/ 	.short	0x0000


	//----- nvinfo : EIATTR_MAXREG_COUNT
	.align		4
        /*003c*/ 	.byte	0x03, 0x1b
        /*003e*/ 	.short	0x00ff


	//----- nvinfo : EIATTR_MERCURY_ISA_VERSION
	.align		4
        /*0040*/ 	.byte	0x03, 0x5f
        /*0042*/ 	.short	0x0101


	//----- nvinfo : EIATTR_VRC_CTA_INIT_COUNT
	.align		4
        /*0044*/ 	.byte	0x02, 0x4a
	.zero		1
	.zero		1


	//----- nvinfo : EIATTR_EXIT_INSTR_OFFSETS
	.align		4
        /*0048*/ 	.byte	0x04, 0x1c
        /*004a*/ 	.short	(.L_15 - .L_14)


	//   ....[0]....
.L_14:
        /*004c*/ 	.word	0x00000030


	//   ....[1]....
        /*0050*/ 	.word	0x000000f0


	//----- nvinfo : EIATTR_CBANK_PARAM_SIZE
	.align		4
.L_15:
        /*0054*/ 	.byte	0x03, 0x19
        /*0056*/ 	.short	0x0018


	//----- nvinfo : EIATTR_PARAM_CBANK
	.align		4
        /*0058*/ 	.byte	0x04, 0x0a
        /*005a*/ 	.short	(.L_17 - .L_16)
	.align		4
.L_16:
        /*005c*/ 	.word	index@(.nv.constant0._Z3addPfS_S_)
        /*0060*/ 	.short	0x0380
        /*0062*/ 	.short	0x0018


	//----- nvinfo : EIATTR_SW_WAR
	.align		4
.L_17:
        /*0064*/ 	.byte	0x04, 0x36
        /*0066*/ 	.short	(.L_19 - .L_18)
.L_18:
        /*0068*/ 	.word	0x00000008
.L_19:


//--------------------- .nv.callgraph             --------------------------
	.section	.nv.callgraph,"",@"SHT_CUDA_CALLGRAPH"
	.align	4
	.sectionentsize	8
	.align		4
        /*0000*/ 	.word	0x00000000
	.align		4
        /*0004*/ 	.word	0xffffffff
	.align		4
        /*0008*/ 	.word	0x00000000
	.align		4
        /*000c*/ 	.word	0xfffffffe
	.align		4
        /*0010*/ 	.word	0x00000000
	.align		4
        /*0014*/ 	.word	0xfffffffd
	.align		4
        /*0018*/ 	.word	0x00000000
	.align		4
        /*001c*/ 	.word	0xfffffffc


//--------------------- .text._Z3addPfS_S_        --------------------------
	.section	.text._Z3addPfS_S_,"ax",@progbits
	.align	128
        .global         _Z3addPfS_S_
        .type           _Z3addPfS_S_,@function
        .size           _Z3addPfS_S_,(.L_x_1 - _Z3addPfS_S_)
        .other          _Z3addPfS_S_,@"STO_CUDA_ENTRY STV_DEFAULT"
_Z3addPfS_S_:
.text._Z3addPfS_S_:
[----:B------:R-:W-:Y:S01]  /*0000*/  LDC R1, c[0x0][0x37c] ;  /* 0x0000df00ff017b82 */ /* 0x000fe20000000800 */
[----:B------:R-:W0:Y:S02]  /*0010*/  S2R R9, SR_CTAID.X ;  /* 0x0000000000097919 */ /* 0x000e240000002500 */
[----:B0-----:R-:W-:-:S13]  /*0020*/  ISETP.GT.U32.AND P0, PT, R9, 0x7f, PT ;  /* 0x0000007f0900780c */ /* 0x001fda0003f04070 */
[----:B------:R-:W-:Y:S05]  /*0030*/  @P0 EXIT ;  /* 0x000000000000094d */ /* 0x000fea0003800000 */
[----:B------:R-:W0:Y:S01]  /*0040*/  LDC.64 R2, c[0x0][0x380] ;  /* 0x0000e000ff027b82 */ /* 0x000e220000000a00 */
[----:B------:R-:W1:Y:S07]  /*0050*/  LDCU.64 UR4, c[0x0][0x358] ;  /* 0x00006b00ff0477ac */ /* 0x000e6e0008000a00 */
[----:B------:R-:W2:Y:S08]  /*0060*/  LDC.64 R4, c[0x0][0x388] ;  /* 0x0000e200ff047b82 */ /* 0x000eb00000000a00 */
[----:B------:R-:W3:Y:S01]  /*0070*/  LDC.64 R6, c[0x0][0x390] ;  /* 0x0000e400ff067b82 */ /* 0x000ee20000000a00 */
[----:B0-----:R-:W-:-:S06]  /*0080*/  IMAD.WIDE.U32 R2, R9, 0x4, R2 ;  /* 0x0000000409027825 */ /* 0x001fcc00078e0002 */
[----:B-1----:R-:W4:Y:S01]  /*0090*/  LDG.E R2, desc[UR4][R2.64] ;  /* 0x0000000402027981 */ /* 0x002f22000c1e1900 */
[----:B--2---:R-:W-:-:S06]  /*00a0*/  IMAD.WIDE.U32 R4, R9, 0x4, R4 ;  /* 0x0000000409047825 */ /* 0x004fcc00078e0004 */
[----:B------:R-:W4:Y:S01]  /*00b0*/  LDG.E R5, desc[UR4][R4.64] ;  /* 0x0000000404057981 */ /* 0x000f22000c1e1900 */
[----:B---3--:R-:W-:-:S04]  /*00c0*/  IMAD.WIDE.U32 R6, R9, 0x4, R6 ;  /* 0x0000000409067825 */ /* 0x008fc800078e0006 */
[----:B----4-:R-:W-:-:S05]  /*00d0*/  FADD R9, R2, R5 ;  /* 0x0000000502097221 */ /* 0x010fca0000000000 */
[----:B------:R-:W-:Y:S01]  /*00e0*/  STG.E desc[UR4][R6.64], R9 ;  /* 0x0000000906007986 */ /* 0x000fe2000c101904 */
[----:B------:R-:W-:Y:S05]  /*00f0*/  EXIT ;  /* 0x000000000000794d */ /* 0x000fea0003800000 */
.L_x_0:
[----:B------:R-:W-:-:S00]  /*0100*/  BRA `(.L_x_0) ;  /* 0xfffffffc00fc7947 */ /* 0x000fc0000383ffff */
[----:B------:R-:W-:-:S00]  /*0110*/  NOP ;  /* 0x0000000000007918 */ /* 0x000fc00000000000 */
        /* <DEDUP_REMOVED lines=14> */
.L_x_1:


//--------------------- .nv.shared.reserved.0     --------------------------
	.section	.nv.shared.reserved.0,"aw",@nobits
	.weak		__nv_reservedSMEM_offset_0_alias
	.size		__nv_reservedSMEM_offset_0_alias, 0, 64
	.other		__nv_reservedSMEM_offset_0_alias,@"STO_CUDA_RESERVED_SHARED STV_DEFAULT"
__nv_reservedSMEM_offset_0_alias:
	.zero		0
	.zero		64


//--------------------- .nv.constant0._Z3addPfS_S_ --------------------------
	.section	.nv.constant0._Z3addPfS_S_,"a",@progbits
	.sectionflags	@""
	.align	4
.nv.constant0._Z3addPfS_S_:
	.zero		920


//--------------------- SYMBOLS --------------------------

	.type		.nv.reservedSmem.offset0,@object
	.size		.nv.reservedSmem.offset0,0x4
